//
// Generated by NVIDIA NVVM Compiler
//
// Compiler Build ID: CL-36424714
// Cuda compilation tools, release 13.0, V13.0.88
// Based on NVVM 20.0.0
//

.version 9.0
.target sm_100
.address_size 64

	// .globl	_Z13printHelloGPUv
.extern .func  (.param .b32 func_retval0) vprintf
(
	.param .b64 vprintf_param_0,
	.param .b64 vprintf_param_1
)
;
.global .align 1 .b8 $str[26] = {72, 101, 108, 108, 111, 32, 87, 111, 114, 108, 100, 32, 102, 114, 111, 109, 32, 116, 104, 101, 32, 71, 80, 85, 10};

.visible .entry _Z13printHelloGPUv()
{
	.reg .b32 	%r<3>;
	.reg .b64 	%rd<3>;

	mov.u64 	%rd1, $str;
	cvta.global.u64 	%rd2, %rd1;
	{ // callseq 0, 0
	.param .b64 param0;
	st.param.b64 	[param0], %rd2;
	.param .b64 param1;
	st.param.b64 	[param1], 0;
	.param .b32 retval0;
	call.uni (retval0), 
	vprintf, 
	(
	param0, 
	param1
	);
	ld.param.b32 	%r1, [retval0];
	} // callseq 0
	ret;

}


// ===== COMPILED SASS (sm_100) =====

	.target	sm_100

	.elftype	@"ET_EXEC"


//--------------------- .note.nv.tkinfo           --------------------------
	.section	.note.nv.tkinfo,"",@"SHT_NOTE"
	.sectionflags	@"SHF_NOTE_NV_TKINFO"
	.tkinfo
        /*0018*/ 	.word	0x00000002
        /*0030*/ 	.string	""
        /*0030*/ 	.string	"ptxas"
        /*0030*/ 	.string	"Cuda compilation tools, release 13.0, V13.0.88"
        /*0030*/ 	.string	"Build cuda_13.0.r13.0/compiler.36424714_0"
        /*0030*/ 	.string	"-arch sm_100 -m 64 "



//--------------------- .note.nv.cuinfo           --------------------------
	.section	.note.nv.cuinfo,"",@"SHT_NOTE"
	.sectionflags	@"SHF_NOTE_NV_CUINFO"
        /*0018*/ 	.short	0x0002
        /*001a*/ 	.short	0x0064
        /*001c*/ 	.short	0x0082
	.zero		2


//--------------------- .nv.info                  --------------------------
	.section	.nv.info,"",@"SHT_CUDA_INFO"
	.align	4


	//----- nvinfo : EIATTR_REGCOUNT
	.align		4
        /*0000*/ 	.byte	0x04, 0x2f
        /*0002*/ 	.short	(.L_2 - .L_1)
	.align		4
.L_1:
        /*0004*/ 	.word	index@(_Z13printHelloGPUv)
        /*0008*/ 	.word	0x00000018


	//----- nvinfo : EIATTR_FRAME_SIZE
	.align		4
.L_2:
        /*000c*/ 	.byte	0x04, 0x11
        /*000e*/ 	.short	(.L_4 - .L_3)
	.align		4
.L_3:
        /*0010*/ 	.word	index@(_Z13printHelloGPUv)
        /*0014*/ 	.word	0x00000000


	//----- nvinfo : EIATTR_MIN_STACK_SIZE
	.align		4
.L_4:
        /*0018*/ 	.byte	0x04, 0x12
        /*001a*/ 	.short	(.L_6 - .L_5)
	.align		4
.L_5:
        /*001c*/ 	.word	index@(_Z13printHelloGPUv)
        /*0020*/ 	.word	0x00000000
.L_6:


//--------------------- .nv.compat                --------------------------
	.section	.nv.compat,"",@"SHT_CUDA_COMPAT_INFO"
	.align	4
        /*0000*/ 	.byte	0x02, 0x09, 0x00, 0x00, 0x02, 0x02, 0x01, 0x00, 0x02, 0x05, 0x05, 0x00, 0x03, 0x07, 0x01, 0x01
        /*0010*/ 	.byte	0x02, 0x03, 0x00, 0x00, 0x02, 0x06, 0x01, 0x00, 0x04, 0x0b, 0x08, 0x00, 0x09, 0x00, 0x00, 0x00
        /*0020*/ 	.byte	0x00, 0x00, 0x00, 0x00


//--------------------- .nv.info._Z13printHelloGPUv --------------------------
	.section	.nv.info._Z13printHelloGPUv,"",@"SHT_CUDA_INFO"
	.sectionflags	@""
	.align	4


	//----- nvinfo : EIATTR_CUDA_API_VERSION
	.align		4
        /*0000*/ 	.byte	0x04, 0x37
        /*0002*/ 	.short	(.L_8 - .L_7)
.L_7:
        /*0004*/ 	.word	0x00000082


	//----- nvinfo : EIATTR_SPARSE_MMA_MASK
	.align		4
.L_8:
        /*0008*/ 	.byte	0x03, 0x50
        /*000a*/ 	.short	0x0000


	//----- nvinfo : EIATTR_MAXREG_COUNT
	.align		4
        /*000c*/ 	.byte	0x03, 0x1b
        /*000e*/ 	.short	0x00ff


	//----- nvinfo : EIATTR_EXTERNS
	.align		4
        /*0010*/ 	.byte	0x04, 0x0f
        /*0012*/ 	.short	(.L_10 - .L_9)


	//   ....[0]....
	.align		4
.L_9:
        /*0014*/ 	.word	index@(vprintf)


	//----- nvinfo : EIATTR_MERCURY_ISA_VERSION
	.align		4
.L_10:
        /*0018*/ 	.byte	0x03, 0x5f
        /*001a*/ 	.short	0x0101


	//----- nvinfo : EIATTR_VRC_CTA_INIT_COUNT
	.align		4
        /*001c*/ 	.byte	0x02, 0x4a
	.zero		1
	.zero		1


	//----- nvinfo : EIATTR_SYSCALL_OFFSETS
	.align		4
        /*0020*/ 	.byte	0x04, 0x46
        /*0022*/ 	.short	(.L_12 - .L_11)


	//   ....[0]....
.L_11:
        /*0024*/ 	.word	0x00000080


	//----- nvinfo : EIATTR_EXIT_INSTR_OFFSETS
	.align		4
.L_12:
        /*0028*/ 	.byte	0x04, 0x1c
        /*002a*/ 	.short	(.L_14 - .L_13)


	//   ....[0]....
.L_13:
        /*002c*/ 	.word	0x00000090


	//----- nvinfo : EIATTR_SW_WAR
	.align		4
.L_14:
        /*0030*/ 	.byte	0x04, 0x36
        /*0032*/ 	.short	(.L_16 - .L_15)
.L_15:
        /*0034*/ 	.word	0x00000008
.L_16:


//--------------------- .nv.callgraph             --------------------------
	.section	.nv.callgraph,"",@"SHT_CUDA_CALLGRAPH"
	.align	4
	.sectionentsize	8
	.align		4
        /*0000*/ 	.word	0x00000000
	.align		4
        /*0004*/ 	.word	0xffffffff
	.align		4
        /*0008*/ 	.word	index@(_Z13printHelloGPUv)
	.align		4
        /*000c*/ 	.word	index@(vprintf)
	.align		4
        /*0010*/ 	.word	0x00000000
	.align		4
        /*0014*/ 	.word	0xfffffffe
	.align		4
        /*0018*/ 	.word	0x00000000
	.align		4
        /*001c*/ 	.word	0xfffffffd
	.align		4
        /*0020*/ 	.word	0x00000000
	.align		4
        /*0024*/ 	.word	0xfffffffc


//--------------------- .nv.constant4             --------------------------
	.section	.nv.constant4,"a",@progbits
	.align	8
	.align		8
.nv.constant4:
        /*0000*/ 	.dword	vprintf
	.align		8
        /*0008*/ 	.dword	$str


//--------------------- .text._Z13printHelloGPUv  --------------------------
	.section	.text._Z13printHelloGPUv,"ax",@progbits
	.align	128
        .global         _Z13printHelloGPUv
        .type           _Z13printHelloGPUv,@function
        .size           _Z13printHelloGPUv,(.L_x_2 - _Z13printHelloGPUv)
        .other          _Z13printHelloGPUv,@"STO_CUDA_ENTRY STV_DEFAULT"
_Z13printHelloGPUv:
.text._Z13printHelloGPUv:
[----:B------:R-:W0:Y:S01]  /*0000*/  LDC R1, c[0x0][0x37c] ;  /* 0x0000df00ff017b82 */ /* 0x000e220000000800 */
[----:B------:R-:W-:Y:S01]  /*0010*/  MOV R0, 0x0 ;  /* 0x0000000000007802 */ /* 0x000fe20000000f00 */
[----:B------:R-:W1:Y:S01]  /*0020*/  LDCU.64 UR4, c[0x4][0x8] ;  /* 0x01000100ff0477ac */ /* 0x000e620008000a00 */
[----:B------:R-:W-:-:S05]  /*0030*/  CS2R R6, SRZ ;  /* 0x0000000000067805 */ /* 0x000fca000001ff00 */
[----:B------:R2:W3:Y:S01]  /*0040*/  LDC.64 R2, c[0x4][R0] ;  /* 0x0100000000027b82 */ /* 0x0004e20000000a00 */
[----:B-1----:R-:W-:Y:S02]  /*0050*/  IMAD.U32 R4, RZ, RZ, UR4 ;  /* 0x00000004ff047e24 */ /* 0x002fe4000f8e00ff */
[----:B--2---:R-:W-:-:S07]  /*0060*/  IMAD.U32 R5, RZ, RZ, UR5 ;  /* 0x00000005ff057e24 */ /* 0x004fce000f8e00ff */
[----:B------:R-:W-:-:S07]  /*0070*/  LEPC R20, `(.L_x_0) ;  /* 0x000000001014794e */ /* 0x000fce0000000000 */
[----:B0--3--:R-:W-:Y:S05]  /*0080*/  CALL.ABS.NOINC R2 ;  /* 0x0000000002007343 */ /* 0x009fea0003c00000 */
.L_x_0:
[----:B------:R-:W-:Y:S05]  /*0090*/  EXIT ;  /* 0x000000000000794d */ /* 0x000fea0003800000 */
.L_x_1:
[----:B------:R-:W-:-:S00]  /*00a0*/  BRA `(.L_x_1) ;  /* 0xfffffffc00fc7947 */ /* 0x000fc0000383ffff */
[----:B------:R-:W-:-:S00]  /*00b0*/  NOP ;  /* 0x0000000000007918 */ /* 0x000fc00000000000 */
        /* <DEDUP_REMOVED lines=12> */
.L_x_2:


//--------------------- .nv.global.init           --------------------------
	.section	.nv.global.init,"aw",@progbits
.nv.global.init:
	.type		$str,@object
	.size		$str,(.L_0 - $str)
$str:
        /*0000*/ 	.byte	0x48, 0x65, 0x6c, 0x6c, 0x6f, 0x20, 0x57, 0x6f, 0x72, 0x6c, 0x64, 0x20, 0x66, 0x72, 0x6f, 0x6d
        /*0010*/ 	.byte	0x20, 0x74, 0x68, 0x65, 0x20, 0x47, 0x50, 0x55, 0x0a, 0x00
.L_0:


//--------------------- .nv.shared.reserved.0     --------------------------
	.section	.nv.shared.reserved.0,"aw",@nobits
	.weak		__nv_reservedSMEM_offset_0_alias
	.size		__nv_reservedSMEM_offset_0_alias, 0, 64
	.other		__nv_reservedSMEM_offset_0_alias,@"STO_CUDA_RESERVED_SHARED STV_DEFAULT"
__nv_reservedSMEM_offset_0_alias:
	.zero		0
	.zero		64


//--------------------- .nv.constant0._Z13printHelloGPUv --------------------------
	.section	.nv.constant0._Z13printHelloGPUv,"a",@progbits
	.sectionflags	@""
	.align	4
.nv.constant0._Z13printHelloGPUv:
	.zero		896


//--------------------- SYMBOLS --------------------------

	.type		.nv.reservedSmem.offset0,@object
	.size		.nv.reservedSmem.offset0,0x4
	.type		vprintf,@function
